//
// Generated by NVIDIA NVVM Compiler
//
// Compiler Build ID: CL-36424714
// Cuda compilation tools, release 13.0, V13.0.88
// Based on NVVM 20.0.0
//

.version 9.0
.target sm_100
.address_size 64

	// .globl	_Z9matrixAddPiPKiS1_i

.visible .entry _Z9matrixAddPiPKiS1_i(
	.param .u64 .ptr .align 1 _Z9matrixAddPiPKiS1_i_param_0,
	.param .u64 .ptr .align 1 _Z9matrixAddPiPKiS1_i_param_1,
	.param .u64 .ptr .align 1 _Z9matrixAddPiPKiS1_i_param_2,
	.param .u32 _Z9matrixAddPiPKiS1_i_param_3
)
{
	.reg .pred 	%p<2>;
	.reg .b32 	%r<15>;
	.reg .b64 	%rd<11>;

	ld.param.u64 	%rd1, [_Z9matrixAddPiPKiS1_i_param_0];
	ld.param.u64 	%rd2, [_Z9matrixAddPiPKiS1_i_param_1];
	ld.param.u64 	%rd3, [_Z9matrixAddPiPKiS1_i_param_2];
	ld.param.u32 	%r2, [_Z9matrixAddPiPKiS1_i_param_3];
	mov.u32 	%r3, %ctaid.y;
	mov.u32 	%r4, %ntid.y;
	mov.u32 	%r5, %tid.y;
	mad.lo.s32 	%r6, %r3, %r4, %r5;
	mov.u32 	%r7, %ctaid.x;
	mov.u32 	%r8, %ntid.x;
	mov.u32 	%r9, %tid.x;
	mad.lo.s32 	%r10, %r7, %r8, %r9;
	mad.lo.s32 	%r1, %r2, %r10, %r6;
	max.s32 	%r11, %r6, %r10;
	setp.ge.s32 	%p1, %r11, %r2;
	@%p1 bra 	$L__BB0_2;
	cvta.to.global.u64 	%rd4, %rd2;
	cvta.to.global.u64 	%rd5, %rd3;
	cvta.to.global.u64 	%rd6, %rd1;
	mul.wide.s32 	%rd7, %r1, 4;
	add.s64 	%rd8, %rd4, %rd7;
	ld.global.u32 	%r12, [%rd8];
	add.s64 	%rd9, %rd5, %rd7;
	ld.global.u32 	%r13, [%rd9];
	add.s32 	%r14, %r13, %r12;
	add.s64 	%rd10, %rd6, %rd7;
	st.global.u32 	[%rd10], %r14;
$L__BB0_2:
	ret;

}


// ===== COMPILED SASS (sm_100) =====

	.target	sm_100

	.elftype	@"ET_EXEC"


//--------------------- .note.nv.tkinfo           --------------------------
	.section	.note.nv.tkinfo,"",@"SHT_NOTE"
	.sectionflags	@"SHF_NOTE_NV_TKINFO"
	.tkinfo
        /*0018*/ 	.word	0x00000002
        /*0030*/ 	.string	""
        /*0030*/ 	.string	"ptxas"
        /*0030*/ 	.string	"Cuda compilation tools, release 13.0, V13.0.88"
        /*0030*/ 	.string	"Build cuda_13.0.r13.0/compiler.36424714_0"
        /*0030*/ 	.string	"-arch sm_100 -m 64 "



//--------------------- .note.nv.cuinfo           --------------------------
	.section	.note.nv.cuinfo,"",@"SHT_NOTE"
	.sectionflags	@"SHF_NOTE_NV_CUINFO"
        /*0018*/ 	.short	0x0002
        /*001a*/ 	.short	0x0064
        /*001c*/ 	.short	0x0082
	.zero		2


//--------------------- .nv.info                  --------------------------
	.section	.nv.info,"",@"SHT_CUDA_INFO"
	.align	4


	//----- nvinfo : EIATTR_REGCOUNT
	.align		4
        /*0000*/ 	.byte	0x04, 0x2f
        /*0002*/ 	.short	(.L_1 - .L_0)
	.align		4
.L_0:
        /*0004*/ 	.word	index@(_Z9matrixAddPiPKiS1_i)
        /*0008*/ 	.word	0x0000000c


	//----- nvinfo : EIATTR_FRAME_SIZE
	.align		4
.L_1:
        /*000c*/ 	.byte	0x04, 0x11
        /*000e*/ 	.short	(.L_3 - .L_2)
	.align		4
.L_2:
        /*0010*/ 	.word	index@(_Z9matrixAddPiPKiS1_i)
        /*0014*/ 	.word	0x00000000


	//----- nvinfo : EIATTR_MIN_STACK_SIZE
	.align		4
.L_3:
        /*0018*/ 	.byte	0x04, 0x12
        /*001a*/ 	.short	(.L_5 - .L_4)
	.align		4
.L_4:
        /*001c*/ 	.word	index@(_Z9matrixAddPiPKiS1_i)
        /*0020*/ 	.word	0x00000000
.L_5:


//--------------------- .nv.compat                --------------------------
	.section	.nv.compat,"",@"SHT_CUDA_COMPAT_INFO"
	.align	4
        /*0000*/ 	.byte	0x02, 0x09, 0x00, 0x00, 0x02, 0x02, 0x01, 0x00, 0x02, 0x05, 0x05, 0x00, 0x03, 0x07, 0x01, 0x01
        /*0010*/ 	.byte	0x02, 0x03, 0x00, 0x00, 0x02, 0x06, 0x01, 0x00, 0x04, 0x0b, 0x08, 0x00, 0x09, 0x00, 0x00, 0x00
        /*0020*/ 	.byte	0x00, 0x00, 0x00, 0x00


//--------------------- .nv.info._Z9matrixAddPiPKiS1_i --------------------------
	.section	.nv.info._Z9matrixAddPiPKiS1_i,"",@"SHT_CUDA_INFO"
	.sectionflags	@""
	.align	4


	//----- nvinfo : EIATTR_CUDA_API_VERSION
	.align		4
        /*0000*/ 	.byte	0x04, 0x37
        /*0002*/ 	.short	(.L_7 - .L_6)
.L_6:
        /*0004*/ 	.word	0x00000082


	//----- nvinfo : EIATTR_KPARAM_INFO
	.align		4
.L_7:
        /*0008*/ 	.byte	0x04, 0x17
        /*000a*/ 	.short	(.L_9 - .L_8)
.L_8:
        /*000c*/ 	.word	0x00000000
        /*0010*/ 	.short	0x0003
        /*0012*/ 	.short	0x0018
        /*0014*/ 	.byte	0x00, 0xf0, 0x11, 0x00


	//----- nvinfo : EIATTR_KPARAM_INFO
	.align		4
.L_9:
        /*0018*/ 	.byte	0x04, 0x17
        /*001a*/ 	.short	(.L_11 - .L_10)
.L_10:
        /*001c*/ 	.word	0x00000000
        /*0020*/ 	.short	0x0002
        /*0022*/ 	.short	0x0010
        /*0024*/ 	.byte	0x00, 0xf5, 0x21, 0x00


	//----- nvinfo : EIATTR_KPARAM_INFO
	.align		4
.L_11:
        /*0028*/ 	.byte	0x04, 0x17
        /*002a*/ 	.short	(.L_13 - .L_12)
.L_12:
        /*002c*/ 	.word	0x00000000
        /*0030*/ 	.short	0x0001
        /*0032*/ 	.short	0x0008
        /*0034*/ 	.byte	0x00, 0xf5, 0x21, 0x00


	//----- nvinfo : EIATTR_KPARAM_INFO
	.align		4
.L_13:
        /*0038*/ 	.byte	0x04, 0x17
        /*003a*/ 	.short	(.L_15 - .L_14)
.L_14:
        /*003c*/ 	.word	0x00000000
        /*0040*/ 	.short	0x0000
        /*0042*/ 	.short	0x0000
        /*0044*/ 	.byte	0x00, 0xf5, 0x21, 0x00


	//----- nvinfo : EIATTR_SPARSE_MMA_MASK
	.align		4
.L_15:
        /*0048*/ 	.byte	0x03, 0x50
        /*004a*/ 	.short	0x0000


	//----- nvinfo : EIATTR_MAXREG_COUNT
	.align		4
        /*004c*/ 	.byte	0x03, 0x1b
        /*004e*/ 	.short	0x00ff


	//----- nvinfo : EIATTR_MERCURY_ISA_VERSION
	.align		4
        /*0050*/ 	.byte	0x03, 0x5f
        /*0052*/ 	.short	0x0101


	//----- nvinfo : EIATTR_VRC_CTA_INIT_COUNT
	.align		4
        /*0054*/ 	.byte	0x02, 0x4a
	.zero		1
	.zero		1


	//----- nvinfo : EIATTR_EXIT_INSTR_OFFSETS
	.align		4
        /*0058*/ 	.byte	0x04, 0x1c
        /*005a*/ 	.short	(.L_17 - .L_16)


	//   ....[0]....
.L_16:
        /*005c*/ 	.word	0x000000d0


	//   ....[1]....
        /*0060*/ 	.word	0x00000190


	//----- nvinfo : EIATTR_CBANK_PARAM_SIZE
	.align		4
.L_17:
        /*0064*/ 	.byte	0x03, 0x19
        /*0066*/ 	.short	0x001c


	//----- nvinfo : EIATTR_PARAM_CBANK
	.align		4
        /*0068*/ 	.byte	0x04, 0x0a
        /*006a*/ 	.short	(.L_19 - .L_18)
	.align		4
.L_18:
        /*006c*/ 	.word	index@(.nv.constant0._Z9matrixAddPiPKiS1_i)
        /*0070*/ 	.short	0x0380
        /*0072*/ 	.short	0x001c


	//----- nvinfo : EIATTR_SW_WAR
	.align		4
.L_19:
        /*0074*/ 	.byte	0x04, 0x36
        /*0076*/ 	.short	(.L_21 - .L_20)
.L_20:
        /*0078*/ 	.word	0x00000008
.L_21:


//--------------------- .nv.callgraph             --------------------------
	.section	.nv.callgraph,"",@"SHT_CUDA_CALLGRAPH"
	.align	4
	.sectionentsize	8
	.align		4
        /*0000*/ 	.word	0x00000000
	.align		4
        /*0004*/ 	.word	0xffffffff
	.align		4
        /*0008*/ 	.word	0x00000000
	.align		4
        /*000c*/ 	.word	0xfffffffe
	.align		4
        /*0010*/ 	.word	0x00000000
	.align		4
        /*0014*/ 	.word	0xfffffffd
	.align		4
        /*0018*/ 	.word	0x00000000
	.align		4
        /*001c*/ 	.word	0xfffffffc


//--------------------- .text._Z9matrixAddPiPKiS1_i --------------------------
	.section	.text._Z9matrixAddPiPKiS1_i,"ax",@progbits
	.align	128
        .global         _Z9matrixAddPiPKiS1_i
        .type           _Z9matrixAddPiPKiS1_i,@function
        .size           _Z9matrixAddPiPKiS1_i,(.L_x_1 - _Z9matrixAddPiPKiS1_i)
        .other          _Z9matrixAddPiPKiS1_i,@"STO_CUDA_ENTRY STV_DEFAULT"
_Z9matrixAddPiPKiS1_i:
.text._Z9matrixAddPiPKiS1_i:
[----:B------:R-:W-:Y:S01]  /*0000*/  LDC R1, c[0x0][0x37c] ;  /* 0x0000df00ff017b82 */ /* 0x000fe20000000800 */
[----:B------:R-:W0:Y:S07]  /*0010*/  S2R R3, SR_TID.Y ;  /* 0x0000000000037919 */ /* 0x000e2e0000002200 */
[----:B------:R-:W0:Y:S01]  /*0020*/  S2UR UR4, SR_CTAID.Y ;  /* 0x00000000000479c3 */ /* 0x000e220000002600 */
[----:B------:R-:W1:Y:S01]  /*0030*/  LDCU UR6, c[0x0][0x398] ;  /* 0x00007300ff0677ac */ /* 0x000e620008000800 */
[----:B------:R-:W2:Y:S06]  /*0040*/  S2R R5, SR_TID.X ;  /* 0x0000000000057919 */ /* 0x000eac0000002100 */
[----:B------:R-:W0:Y:S08]  /*0050*/  LDC R0, c[0x0][0x364] ;  /* 0x0000d900ff007b82 */ /* 0x000e300000000800 */
[----:B------:R-:W2:Y:S08]  /*0060*/  S2UR UR5, SR_CTAID.X ;  /* 0x00000000000579c3 */ /* 0x000eb00000002500 */
[----:B------:R-:W2:Y:S01]  /*0070*/  LDC R2, c[0x0][0x360] ;  /* 0x0000d800ff027b82 */ /* 0x000ea20000000800 */
[----:B0-----:R-:W-:-:S02]  /*0080*/  IMAD R0, R0, UR4, R3 ;  /* 0x0000000400007c24 */ /* 0x001fc4000f8e0203 */
[----:B--2---:R-:W-:-:S04]  /*0090*/  IMAD R3, R2, UR5, R5 ;  /* 0x0000000502037c24 */ /* 0x004fc8000f8e0205 */
[----:B-1----:R-:W-:Y:S01]  /*00a0*/  IMAD R9, R3, UR6, R0 ;  /* 0x0000000603097c24 */ /* 0x002fe2000f8e0200 */
[----:B------:R-:W-:-:S04]  /*00b0*/  VIMNMX R2, PT, PT, R0, R3, !PT ;  /* 0x0000000300027248 */ /* 0x000fc80007fe0100 */
[----:B------:R-:W-:-:S13]  /*00c0*/  ISETP.GE.AND P0, PT, R2, UR6, PT ;  /* 0x0000000602007c0c */ /* 0x000fda000bf06270 */
[----:B------:R-:W-:Y:S05]  /*00d0*/  @P0 EXIT ;  /* 0x000000000000094d */ /* 0x000fea0003800000 */
[----:B------:R-:W0:Y:S01]  /*00e0*/  LDC.64 R2, c[0x0][0x388] ;  /* 0x0000e200ff027b82 */ /* 0x000e220000000a00 */
[----:B------:R-:W1:Y:S07]  /*00f0*/  LDCU.64 UR4, c[0x0][0x358] ;  /* 0x00006b00ff0477ac */ /* 0x000e6e0008000a00 */
[----:B------:R-:W2:Y:S08]  /*0100*/  LDC.64 R4, c[0x0][0x390] ;  /* 0x0000e400ff047b82 */ /* 0x000eb00000000a00 */
[----:B------:R-:W3:Y:S01]  /*0110*/  LDC.64 R6, c[0x0][0x380] ;  /* 0x0000e000ff067b82 */ /* 0x000ee20000000a00 */
[----:B0-----:R-:W-:-:S06]  /*0120*/  IMAD.WIDE R2, R9, 0x4, R2 ;  /* 0x0000000409027825 */ /* 0x001fcc00078e0202 */
[----:B-1----:R-:W4:Y:S01]  /*0130*/  LDG.E R2, desc[UR4][R2.64] ;  /* 0x0000000402027981 */ /* 0x002f22000c1e1900 */
[----:B--2---:R-:W-:-:S06]  /*0140*/  IMAD.WIDE R4, R9, 0x4, R4 ;  /* 0x0000000409047825 */ /* 0x004fcc00078e0204 */
[----:B------:R-:W4:Y:S01]  /*0150*/  LDG.E R5, desc[UR4][R4.64] ;  /* 0x0000000404057981 */ /* 0x000f22000c1e1900 */
[----:B---3--:R-:W-:Y:S01]  /*0160*/  IMAD.WIDE R6, R9, 0x4, R6 ;  /* 0x0000000409067825 */ /* 0x008fe200078e0206 */
[----:B----4-:R-:W-:-:S05]  /*0170*/  IADD3 R9, PT, PT, R2, R5, RZ ;  /* 0x0000000502097210 */ /* 0x010fca0007ffe0ff */
[----:B------:R-:W-:Y:S01]  /*0180*/  STG.E desc[UR4][R6.64], R9 ;  /* 0x0000000906007986 */ /* 0x000fe2000c101904 */
[----:B------:R-:W-:Y:S05]  /*0190*/  EXIT ;  /* 0x000000000000794d */ /* 0x000fea0003800000 */
.L_x_0:
[----:B------:R-:W-:-:S00]  /*01a0*/  BRA `(.L_x_0) ;  /* 0xfffffffc00fc7947 */ /* 0x000fc0000383ffff */
[----:B------:R-:W-:-:S00]  /*01b0*/  NOP ;  /* 0x0000000000007918 */ /* 0x000fc00000000000 */
        /* <DEDUP_REMOVED lines=12> */
.L_x_1:


//--------------------- .nv.shared.reserved.0     --------------------------
	.section	.nv.shared.reserved.0,"aw",@nobits
	.weak		__nv_reservedSMEM_offset_0_alias
	.size		__nv_reservedSMEM_offset_0_alias, 0, 64
	.other		__nv_reservedSMEM_offset_0_alias,@"STO_CUDA_RESERVED_SHARED STV_DEFAULT"
__nv_reservedSMEM_offset_0_alias:
	.zero		0
	.zero		64


//--------------------- .nv.constant0._Z9matrixAddPiPKiS1_i --------------------------
	.section	.nv.constant0._Z9matrixAddPiPKiS1_i,"a",@progbits
	.sectionflags	@""
	.align	4
.nv.constant0._Z9matrixAddPiPKiS1_i:
	.zero		924


//--------------------- SYMBOLS --------------------------

	.type		.nv.reservedSmem.offset0,@object
	.size		.nv.reservedSmem.offset0,0x4
